	.headerflags	@"EF_CUDA_TEXMODE_UNIFIED EF_CUDA_64BIT_ADDRESS EF_CUDA_ACCELERATORS EF_CUDA_SM90 EF_CUDA_VIRTUAL_SM(EF_CUDA_SM90)"
	.elftype	@"ET_EXEC"


//--------------------- .nv.info                  --------------------------
	.section	.nv.info,"",@"SHT_CUDA_INFO"
	.align	4


	//----- nvinfo : EIATTR_REGCOUNT
	.align		4
        /*0000*/ 	.byte	0x04, 0x2f
        /*0002*/ 	.short	(.L_1 - .L_0)
	.align		4
.L_0:
        /*0004*/ 	.word	index@(triton_poi_fused_addmm_relu_12)
        /*0008*/ 	.word	0x0000000c


	//----- nvinfo : EIATTR_MIN_STACK_SIZE
	.align		4
.L_1:
        /*000c*/ 	.byte	0x04, 0x12
        /*000e*/ 	.short	(.L_3 - .L_2)
	.align		4
.L_2:
        /*0010*/ 	.word	index@(triton_poi_fused_addmm_relu_12)
        /*0014*/ 	.word	0x00000000


	//----- nvinfo : EIATTR_FRAME_SIZE
	.align		4
.L_3:
        /*0018*/ 	.byte	0x04, 0x11
        /*001a*/ 	.short	(.L_5 - .L_4)
	.align		4
.L_4:
        /*001c*/ 	.word	index@(triton_poi_fused_addmm_relu_12)
        /*0020*/ 	.word	0x00000000


	//----- nvinfo : EIATTR_MIN_STACK_SIZE
	.align		4
.L_5:
        /*0024*/ 	.byte	0x04, 0x12
        /*0026*/ 	.short	(.L_7 - .L_6)
	.align		4
.L_6:
        /*0028*/ 	.word	index@(triton_poi_fused_addmm_relu_12)
        /*002c*/ 	.word	0x00000000
.L_7:


//--------------------- .nv.info.triton_poi_fused_addmm_relu_12 --------------------------
	.section	.nv.info.triton_poi_fused_addmm_relu_12,"",@"SHT_CUDA_INFO"
	.sectionflags	@""
	.align	4


	//----- nvinfo : EIATTR_CUDA_API_VERSION
	.align		4
        /*0000*/ 	.byte	0x04, 0x37
        /*0002*/ 	.short	(.L_9 - .L_8)
.L_8:
        /*0004*/ 	.word	0x0000007c


	//----- nvinfo : EIATTR_KPARAM_INFO
	.align		4
.L_9:
        /*0008*/ 	.byte	0x04, 0x17
        /*000a*/ 	.short	(.L_11 - .L_10)
.L_10:
        /*000c*/ 	.word	0x00000000
        /*0010*/ 	.short	0x0002
        /*0012*/ 	.short	0x0010
        /*0014*/ 	.byte	0x00, 0xf0, 0x11, 0x00


	//----- nvinfo : EIATTR_KPARAM_INFO
	.align		4
.L_11:
        /*0018*/ 	.byte	0x04, 0x17
        /*001a*/ 	.short	(.L_13 - .L_12)
.L_12:
        /*001c*/ 	.word	0x00000000
        /*0020*/ 	.short	0x0001
        /*0022*/ 	.short	0x0008
        /*0024*/ 	.byte	0x00, 0xf4, 0x21, 0x00


	//----- nvinfo : EIATTR_KPARAM_INFO
	.align		4
.L_13:
        /*0028*/ 	.byte	0x04, 0x17
        /*002a*/ 	.short	(.L_15 - .L_14)
.L_14:
        /*002c*/ 	.word	0x00000000
        /*0030*/ 	.short	0x0000
        /*0032*/ 	.short	0x0000
        /*0034*/ 	.byte	0x00, 0xf4, 0x21, 0x00


	//----- nvinfo : EIATTR_SPARSE_MMA_MASK
	.align		4
.L_15:
        /*0038*/ 	.byte	0x03, 0x50
        /*003a*/ 	.short	0x0000


	//----- nvinfo : EIATTR_MAXREG_COUNT
	.align		4
        /*003c*/ 	.byte	0x03, 0x1b
        /*003e*/ 	.short	0x00ff


	//----- nvinfo : EIATTR_EXIT_INSTR_OFFSETS
	.align		4
        /*0040*/ 	.byte	0x04, 0x1c
        /*0042*/ 	.short	(.L_17 - .L_16)


	//   ....[0]....
.L_16:
        /*0044*/ 	.word	0x000001b0


	//   ....[1]....
        /*0048*/ 	.word	0x000001d0


	//----- nvinfo : EIATTR_REQNTID
	.align		4
.L_17:
        /*004c*/ 	.byte	0x04, 0x10
        /*004e*/ 	.short	(.L_19 - .L_18)
.L_18:
        /*0050*/ 	.word	0x00000080
        /*0054*/ 	.word	0x00000001
        /*0058*/ 	.word	0x00000001


	//----- nvinfo : EIATTR_CBANK_PARAM_SIZE
	.align		4
.L_19:
        /*005c*/ 	.byte	0x03, 0x19
        /*005e*/ 	.short	0x0014


	//----- nvinfo : EIATTR_PARAM_CBANK
	.align		4
        /*0060*/ 	.byte	0x04, 0x0a
        /*0062*/ 	.short	(.L_21 - .L_20)
	.align		4
.L_20:
        /*0064*/ 	.word	index@(.nv.constant0.triton_poi_fused_addmm_relu_12)
        /*0068*/ 	.short	0x0210
        /*006a*/ 	.short	0x0014


	//----- nvinfo : EIATTR_SW_WAR
	.align		4
.L_21:
        /*006c*/ 	.byte	0x04, 0x36
        /*006e*/ 	.short	(.L_23 - .L_22)
.L_22:
        /*0070*/ 	.word	0x00000008
.L_23:


//--------------------- .nv.callgraph             --------------------------
	.section	.nv.callgraph,"",@"SHT_CUDA_CALLGRAPH"
	.align	4
	.sectionentsize	8
	.align		4
        /*0000*/ 	.word	0x00000000
	.align		4
        /*0004*/ 	.word	0xffffffff
	.align		4
        /*0008*/ 	.word	0x00000000
	.align		4
        /*000c*/ 	.word	0xfffffffe
	.align		4
        /*0010*/ 	.word	0x00000000
	.align		4
        /*0014*/ 	.word	0xfffffffd
	.align		4
        /*0018*/ 	.word	0x00000000
	.align		4
        /*001c*/ 	.word	0xfffffffc


//--------------------- .text.triton_poi_fused_addmm_relu_12 --------------------------
	.section	.text.triton_poi_fused_addmm_relu_12,"ax",@progbits
	.align	128
        .global         triton_poi_fused_addmm_relu_12
        .type           triton_poi_fused_addmm_relu_12,@function
        .size           triton_poi_fused_addmm_relu_12,(.L_x_1 - triton_poi_fused_addmm_relu_12)
        .other          triton_poi_fused_addmm_relu_12,@"STO_CUDA_ENTRY STV_DEFAULT"
triton_poi_fused_addmm_relu_12:
.text.triton_poi_fused_addmm_relu_12:
[----:B------:R-:W0:Y:S02]  /*0000*/  LDC R1, c[0x0][0x28] ;  /* 0x00000a00ff017b82 */ /* 0x000e240000000800 */
[----:B------:R-:W1:Y:S01]  /*0010*/  S2R R0, SR_TID.X ;  /* 0x0000000000007919 */ /* 0x000e620000002100 */
[----:B------:R-:W2:Y:S01]  /*0020*/  LDC.64 R2, c[0x0][0x210] ;  /* 0x00008400ff027b82 */ /* 0x000ea20000000a00 */
[----:B------:R-:W-:Y:S01]  /*0030*/  ULDC.64 UR4, c[0x0][0x208] ;  /* 0x0000820000047ab9 */ /* 0x000fe20000000a00 */
[----:B------:R-:W3:Y:S06]  /*0040*/  S2R R7, SR_CTAID.X ;  /* 0x0000000000077919 */ /* 0x000eec0000002500 */
[----:B------:R-:W4:Y:S01]  /*0050*/  LDC.64 R4, c[0x0][0x218] ;  /* 0x00008600ff047b82 */ /* 0x000f220000000a00 */
[----:B-1----:R-:W-:Y:S01]  /*0060*/  IMAD.SHL.U32 R0, R0, 0x2, RZ ;  /* 0x0000000200007824 */ /* 0x002fe200078e00ff */
[----:B---3--:R-:W-:-:S04]  /*0070*/  SHF.R.S32.HI R6, RZ, 0x17, R7 ;  /* 0x00000017ff067819 */ /* 0x008fc80000011407 */
[----:B------:R-:W-:-:S05]  /*0080*/  LOP3.LUT R0, R0, 0xfe, RZ, 0xc0, !PT ;  /* 0x000000fe00007812 */ /* 0x000fca00078ec0ff */
[----:B------:R-:W-:Y:S01]  /*0090*/  IMAD R7, R7, 0x100, R0 ;  /* 0x0000010007077824 */ /* 0x000fe200078e0200 */
[----:B------:R-:W-:-:S03]  /*00a0*/  SGXT R0, R6, 0x1 ;  /* 0x000000010600781a */ /* 0x000fc60000000200 */
[C---:B--2---:R-:W-:Y:S01]  /*00b0*/  IMAD.WIDE R2, R7.reuse, 0x4, R2 ;  /* 0x0000000407027825 */ /* 0x044fe200078e0202 */
[----:B------:R-:W-:Y:S02]  /*00c0*/  LEA.HI R0, R0, R7, RZ, 0x8 ;  /* 0x0000000700007211 */ /* 0x000fe400078f40ff */
[----:B------:R-:W-:Y:S02]  /*00d0*/  ISETP.GE.AND P2, PT, R7, 0x400, PT ;  /* 0x000004000700780c */ /* 0x000fe40003f46270 */
[----:B------:R-:W-:-:S05]  /*00e0*/  LOP3.LUT R0, R0, 0xffffff00, RZ, 0xc0, !PT ;  /* 0xffffff0000007812 */ /* 0x000fca00078ec0ff */
[----:B------:R-:W-:Y:S01]  /*00f0*/  IMAD.IADD R9, R7, 0x1, -R0 ;  /* 0x0000000107097824 */ /* 0x000fe200078e0a00 */
[----:B------:R-:W-:-:S03]  /*0100*/  CS2R R6, SRZ ;  /* 0x0000000000067805 */ /* 0x000fc6000001ff00 */
[----:B----4-:R-:W-:Y:S01]  /*0110*/  IMAD.WIDE R4, R9, 0x4, R4 ;  /* 0x0000000409047825 */ /* 0x010fe200078e0204 */
[----:B------:R-:W-:Y:S02]  /*0120*/  CS2R R8, SRZ ;  /* 0x0000000000087805 */ /* 0x000fe4000001ff00 */
[----:B------:R-:W2:Y:S04]  /*0130*/  @!P2 LDG.E.64 R6, desc[UR4][R2.64] ;  /* 0x000000040206a981 */ /* 0x000ea8000c1e1b00 */
[----:B------:R-:W2:Y:S02]  /*0140*/  @!P2 LDG.E.EL.64 R8, desc[UR4][R4.64] ;  /* 0x000000040408a981 */ /* 0x000ea4000c2e1b00 */
[----:B--2---:R-:W-:Y:S01]  /*0150*/  FSETP.GEU.AND P0, PT, R6, -R8, PT ;  /* 0x800000080600720b */ /* 0x004fe20003f0e000 */
[----:B------:R-:W-:Y:S01]  /*0160*/  FADD R6, R8, R6 ;  /* 0x0000000608067221 */ /* 0x000fe20000000000 */
[----:B------:R-:W-:Y:S01]  /*0170*/  FADD R0, R9, R7 ;  /* 0x0000000709007221 */ /* 0x000fe20000000000 */
[----:B------:R-:W-:-:S03]  /*0180*/  FSETP.GEU.AND P1, PT, R7, -R9, PT ;  /* 0x800000090700720b */ /* 0x000fc60003f2e000 */
[----:B------:R-:W-:Y:S02]  /*0190*/  FSEL R6, R6, RZ, P0 ;  /* 0x000000ff06067208 */ /* 0x000fe40000000000 */
[----:B------:R-:W-:Y:S01]  /*01a0*/  FSEL R7, R0, RZ, P1 ;  /* 0x000000ff00077208 */ /* 0x000fe20000800000 */
[----:B------:R-:W-:Y:S07]  /*01b0*/  @P2 EXIT ;  /* 0x000000000000294d */ /* 0x000fee0003800000 */
[----:B------:R-:W-:Y:S01]  /*01c0*/  STG.E.64 desc[UR4][R2.64], R6 ;  /* 0x0000000602007986 */ /* 0x000fe2000c101b04 */
[----:B------:R-:W-:Y:S05]  /*01d0*/  EXIT ;  /* 0x000000000000794d */ /* 0x000fea0003800000 */
.L_x_0:
[----:B------:R-:W-:-:S00]  /*01e0*/  BRA `(.L_x_0) ;  /* 0xfffffffc00fc7947 */ /* 0x000fc0000383ffff */
[----:B------:R-:W-:-:S00]  /*01f0*/  NOP ;  /* 0x0000000000007918 */ /* 0x000fc00000000000 */
        /* <DEDUP_REMOVED lines=8> */
.L_x_1:


//--------------------- .nv.constant0.triton_poi_fused_addmm_relu_12 --------------------------
	.section	.nv.constant0.triton_poi_fused_addmm_relu_12,"a",@progbits
	.sectionflags	@""
	.align	4
.nv.constant0.triton_poi_fused_addmm_relu_12:
	.zero		548
